//
// Generated by NVIDIA NVVM Compiler
//
// Compiler Build ID: CL-36424714
// Cuda compilation tools, release 13.0, V13.0.88
// Based on NVVM 20.0.0
//

.version 9.0
.target sm_100
.address_size 64

	// .globl	_Z22histogram_range_kernelPKcPjmii
.extern .shared .align 16 .b8 s_hist[];

.visible .entry _Z22histogram_range_kernelPKcPjmii(
	.param .u64 .ptr .align 1 _Z22histogram_range_kernelPKcPjmii_param_0,
	.param .u64 .ptr .align 1 _Z22histogram_range_kernelPKcPjmii_param_1,
	.param .u64 _Z22histogram_range_kernelPKcPjmii_param_2,
	.param .u32 _Z22histogram_range_kernelPKcPjmii_param_3,
	.param .u32 _Z22histogram_range_kernelPKcPjmii_param_4
)
{
	.reg .pred 	%p<17>;
	.reg .b16 	%rs<2>;
	.reg .b32 	%r<133>;
	.reg .b64 	%rd<18>;

	ld.param.u64 	%rd8, [_Z22histogram_range_kernelPKcPjmii_param_0];
	ld.param.u64 	%rd9, [_Z22histogram_range_kernelPKcPjmii_param_1];
	ld.param.u64 	%rd10, [_Z22histogram_range_kernelPKcPjmii_param_2];
	ld.param.u32 	%r42, [_Z22histogram_range_kernelPKcPjmii_param_3];
	ld.param.u32 	%r43, [_Z22histogram_range_kernelPKcPjmii_param_4];
	mov.u32 	%r119, %tid.x;
	mov.u32 	%r2, %ntid.x;
	shr.u32 	%r3, %r2, 5;
	mul.lo.s32 	%r4, %r43, %r3;
	setp.ge.s32 	%p1, %r119, %r4;
	@%p1 bra 	$L__BB0_3;
	mov.u32 	%r118, %r119;
$L__BB0_2:
	shl.b32 	%r44, %r118, 2;
	mov.u32 	%r45, s_hist;
	add.s32 	%r46, %r45, %r44;
	mov.b32 	%r47, 0;
	st.shared.u32 	[%r46], %r47;
	add.s32 	%r118, %r118, %r2;
	setp.lt.s32 	%p2, %r118, %r4;
	@%p2 bra 	$L__BB0_2;
$L__BB0_3:
	bar.sync 	0;
	cvt.u64.u32 	%rd1, %r2;
	mov.u32 	%r48, %ctaid.x;
	mul.wide.u32 	%rd11, %r48, %r2;
	cvt.u64.u32 	%rd12, %r119;
	add.s64 	%rd17, %rd11, %rd12;
	setp.ge.u64 	%p3, %rd17, %rd10;
	@%p3 bra 	$L__BB0_8;
	shr.u32 	%r49, %r119, 5;
	mul.lo.s32 	%r7, %r43, %r49;
	cvta.to.global.u64 	%rd3, %rd8;
	mov.u32 	%r50, %nctaid.x;
	cvt.u64.u32 	%rd13, %r50;
	mul.lo.s64 	%rd4, %rd1, %rd13;
	mov.u32 	%r54, s_hist;
$L__BB0_5:
	add.s64 	%rd14, %rd3, %rd17;
	ld.global.nc.u8 	%rs1, [%rd14];
	cvt.u32.u8 	%r51, %rs1;
	sub.s32 	%r8, %r51, %r42;
	setp.ge.u32 	%p4, %r8, %r43;
	@%p4 bra 	$L__BB0_7;
	add.s32 	%r52, %r8, %r7;
	shl.b32 	%r53, %r52, 2;
	add.s32 	%r55, %r54, %r53;
	atom.shared.add.u32 	%r56, [%r55], 1;
$L__BB0_7:
	add.s64 	%rd17, %rd17, %rd4;
	setp.lt.u64 	%p5, %rd17, %rd10;
	@%p5 bra 	$L__BB0_5;
$L__BB0_8:
	bar.sync 	0;
	setp.ge.s32 	%p6, %r119, %r43;
	@%p6 bra 	$L__BB0_25;
	add.s32 	%r9, %r3, -1;
	and.b32  	%r57, %r3, 7;
	add.s32 	%r10, %r57, -1;
	and.b32  	%r11, %r3, 56;
	and.b32  	%r12, %r2, 224;
	and.b32  	%r13, %r2, 96;
	and.b32  	%r14, %r2, 32;
	and.b32  	%r59, %r3, 134217720;
	neg.s32 	%r15, %r59;
	shl.b32 	%r16, %r43, 5;
	shl.b32 	%r17, %r43, 2;
	cvta.to.global.u64 	%rd7, %rd9;
$L__BB0_10:
	setp.lt.u32 	%p7, %r2, 32;
	mov.b32 	%r132, 0;
	@%p7 bra 	$L__BB0_22;
	setp.lt.u32 	%p8, %r9, 7;
	mov.b32 	%r127, 0;
	mov.u32 	%r132, %r127;
	@%p8 bra 	$L__BB0_14;
	shl.b32 	%r64, %r119, 2;
	mov.u32 	%r65, s_hist;
	add.s32 	%r120, %r65, %r64;
	mov.b32 	%r132, 0;
	mov.u32 	%r121, %r15;
$L__BB0_13:
	.pragma "nounroll";
	ld.shared.u32 	%r66, [%r120];
	add.s32 	%r67, %r66, %r132;
	add.s32 	%r68, %r120, %r17;
	ld.shared.u32 	%r69, [%r68];
	add.s32 	%r70, %r69, %r67;
	add.s32 	%r71, %r68, %r17;
	ld.shared.u32 	%r72, [%r71];
	add.s32 	%r73, %r72, %r70;
	add.s32 	%r74, %r71, %r17;
	ld.shared.u32 	%r75, [%r74];
	add.s32 	%r76, %r75, %r73;
	add.s32 	%r77, %r74, %r17;
	ld.shared.u32 	%r78, [%r77];
	add.s32 	%r79, %r78, %r76;
	add.s32 	%r80, %r77, %r17;
	ld.shared.u32 	%r81, [%r80];
	add.s32 	%r82, %r81, %r79;
	add.s32 	%r83, %r80, %r17;
	ld.shared.u32 	%r84, [%r83];
	add.s32 	%r85, %r84, %r82;
	add.s32 	%r86, %r83, %r17;
	ld.shared.u32 	%r87, [%r86];
	add.s32 	%r132, %r87, %r85;
	add.s32 	%r121, %r121, 8;
	add.s32 	%r120, %r120, %r16;
	setp.ne.s32 	%p9, %r121, 0;
	mov.u32 	%r127, %r11;
	@%p9 bra 	$L__BB0_13;
$L__BB0_14:
	setp.eq.s32 	%p10, %r12, 0;
	@%p10 bra 	$L__BB0_22;
	setp.lt.u32 	%p11, %r10, 3;
	@%p11 bra 	$L__BB0_17;
	mad.lo.s32 	%r89, %r127, %r43, %r119;
	shl.b32 	%r90, %r89, 2;
	mov.u32 	%r91, s_hist;
	add.s32 	%r92, %r91, %r90;
	ld.shared.u32 	%r93, [%r92];
	add.s32 	%r94, %r93, %r132;
	add.s32 	%r95, %r92, %r17;
	ld.shared.u32 	%r96, [%r95];
	add.s32 	%r97, %r96, %r94;
	add.s32 	%r98, %r95, %r17;
	ld.shared.u32 	%r99, [%r98];
	add.s32 	%r100, %r99, %r97;
	add.s32 	%r101, %r98, %r17;
	ld.shared.u32 	%r102, [%r101];
	add.s32 	%r132, %r102, %r100;
	add.s32 	%r127, %r127, 4;
$L__BB0_17:
	setp.eq.s32 	%p12, %r13, 0;
	@%p12 bra 	$L__BB0_22;
	setp.eq.s32 	%p13, %r13, 32;
	@%p13 bra 	$L__BB0_20;
	mad.lo.s32 	%r104, %r127, %r43, %r119;
	shl.b32 	%r105, %r104, 2;
	mov.u32 	%r106, s_hist;
	add.s32 	%r107, %r106, %r105;
	ld.shared.u32 	%r108, [%r107];
	add.s32 	%r109, %r108, %r132;
	add.s32 	%r110, %r107, %r17;
	ld.shared.u32 	%r111, [%r110];
	add.s32 	%r132, %r111, %r109;
	add.s32 	%r127, %r127, 2;
$L__BB0_20:
	setp.eq.s32 	%p14, %r14, 0;
	@%p14 bra 	$L__BB0_22;
	mad.lo.s32 	%r112, %r127, %r43, %r119;
	shl.b32 	%r113, %r112, 2;
	mov.u32 	%r114, s_hist;
	add.s32 	%r115, %r114, %r113;
	ld.shared.u32 	%r116, [%r115];
	add.s32 	%r132, %r116, %r132;
$L__BB0_22:
	setp.eq.s32 	%p15, %r132, 0;
	@%p15 bra 	$L__BB0_24;
	mul.wide.s32 	%rd15, %r119, 4;
	add.s64 	%rd16, %rd7, %rd15;
	atom.global.add.u32 	%r117, [%rd16], %r132;
$L__BB0_24:
	add.s32 	%r119, %r119, %r2;
	setp.lt.s32 	%p16, %r119, %r43;
	@%p16 bra 	$L__BB0_10;
$L__BB0_25:
	ret;

}


// ===== COMPILED SASS (sm_100) =====

	.target	sm_100

	.elftype	@"ET_EXEC"


//--------------------- .note.nv.tkinfo           --------------------------
	.section	.note.nv.tkinfo,"",@"SHT_NOTE"
	.sectionflags	@"SHF_NOTE_NV_TKINFO"
	.tkinfo
        /*0018*/ 	.word	0x00000002
        /*0030*/ 	.string	""
        /*0030*/ 	.string	"ptxas"
        /*0030*/ 	.string	"Cuda compilation tools, release 13.0, V13.0.88"
        /*0030*/ 	.string	"Build cuda_13.0.r13.0/compiler.36424714_0"
        /*0030*/ 	.string	"-arch sm_100 -m 64 "



//--------------------- .note.nv.cuinfo           --------------------------
	.section	.note.nv.cuinfo,"",@"SHT_NOTE"
	.sectionflags	@"SHF_NOTE_NV_CUINFO"
        /*0018*/ 	.short	0x0002
        /*001a*/ 	.short	0x0064
        /*001c*/ 	.short	0x0082
	.zero		2


//--------------------- .nv.info                  --------------------------
	.section	.nv.info,"",@"SHT_CUDA_INFO"
	.align	4


	//----- nvinfo : EIATTR_REGCOUNT
	.align		4
        /*0000*/ 	.byte	0x04, 0x2f
        /*0002*/ 	.short	(.L_1 - .L_0)
	.align		4
.L_0:
        /*0004*/ 	.word	index@(_Z22histogram_range_kernelPKcPjmii)
        /*0008*/ 	.word	0x00000011


	//----- nvinfo : EIATTR_FRAME_SIZE
	.align		4
.L_1:
        /*000c*/ 	.byte	0x04, 0x11
        /*000e*/ 	.short	(.L_3 - .L_2)
	.align		4
.L_2:
        /*0010*/ 	.word	index@(_Z22histogram_range_kernelPKcPjmii)
        /*0014*/ 	.word	0x00000000


	//----- nvinfo : EIATTR_MIN_STACK_SIZE
	.align		4
.L_3:
        /*0018*/ 	.byte	0x04, 0x12
        /*001a*/ 	.short	(.L_5 - .L_4)
	.align		4
.L_4:
        /*001c*/ 	.word	index@(_Z22histogram_range_kernelPKcPjmii)
        /*0020*/ 	.word	0x00000000
.L_5:


//--------------------- .nv.compat                --------------------------
	.section	.nv.compat,"",@"SHT_CUDA_COMPAT_INFO"
	.align	4
        /*0000*/ 	.byte	0x02, 0x09, 0x00, 0x00, 0x02, 0x02, 0x01, 0x00, 0x02, 0x05, 0x05, 0x00, 0x03, 0x07, 0x01, 0x01
        /*0010*/ 	.byte	0x02, 0x03, 0x00, 0x00, 0x02, 0x06, 0x01, 0x00, 0x04, 0x0b, 0x08, 0x00, 0x09, 0x00, 0x00, 0x00
        /*0020*/ 	.byte	0x00, 0x00, 0x00, 0x00


//--------------------- .nv.info._Z22histogram_range_kernelPKcPjmii --------------------------
	.section	.nv.info._Z22histogram_range_kernelPKcPjmii,"",@"SHT_CUDA_INFO"
	.sectionflags	@""
	.align	4


	//----- nvinfo : EIATTR_CUDA_API_VERSION
	.align		4
        /*0000*/ 	.byte	0x04, 0x37
        /*0002*/ 	.short	(.L_7 - .L_6)
.L_6:
        /*0004*/ 	.word	0x00000082


	//----- nvinfo : EIATTR_KPARAM_INFO
	.align		4
.L_7:
        /*0008*/ 	.byte	0x04, 0x17
        /*000a*/ 	.short	(.L_9 - .L_8)
.L_8:
        /*000c*/ 	.word	0x00000000
        /*0010*/ 	.short	0x0004
        /*0012*/ 	.short	0x001c
        /*0014*/ 	.byte	0x00, 0xf0, 0x11, 0x00


	//----- nvinfo : EIATTR_KPARAM_INFO
	.align		4
.L_9:
        /*0018*/ 	.byte	0x04, 0x17
        /*001a*/ 	.short	(.L_11 - .L_10)
.L_10:
        /*001c*/ 	.word	0x00000000
        /*0020*/ 	.short	0x0003
        /*0022*/ 	.short	0x0018
        /*0024*/ 	.byte	0x00, 0xf0, 0x11, 0x00


	//----- nvinfo : EIATTR_KPARAM_INFO
	.align		4
.L_11:
        /*0028*/ 	.byte	0x04, 0x17
        /*002a*/ 	.short	(.L_13 - .L_12)
.L_12:
        /*002c*/ 	.word	0x00000000
        /*0030*/ 	.short	0x0002
        /*0032*/ 	.short	0x0010
        /*0034*/ 	.byte	0x00, 0xf0, 0x21, 0x00


	//----- nvinfo : EIATTR_KPARAM_INFO
	.align		4
.L_13:
        /*0038*/ 	.byte	0x04, 0x17
        /*003a*/ 	.short	(.L_15 - .L_14)
.L_14:
        /*003c*/ 	.word	0x00000000
        /*0040*/ 	.short	0x0001
        /*0042*/ 	.short	0x0008
        /*0044*/ 	.byte	0x00, 0xf5, 0x21, 0x00


	//----- nvinfo : EIATTR_KPARAM_INFO
	.align		4
.L_15:
        /*0048*/ 	.byte	0x04, 0x17
        /*004a*/ 	.short	(.L_17 - .L_16)
.L_16:
        /*004c*/ 	.word	0x00000000
        /*0050*/ 	.short	0x0000
        /*0052*/ 	.short	0x0000
        /*0054*/ 	.byte	0x00, 0xf5, 0x21, 0x00


	//----- nvinfo : EIATTR_SPARSE_MMA_MASK
	.align		4
.L_17:
        /*0058*/ 	.byte	0x03, 0x50
        /*005a*/ 	.short	0x0000


	//----- nvinfo : EIATTR_MAXREG_COUNT
	.align		4
        /*005c*/ 	.byte	0x03, 0x1b
        /*005e*/ 	.short	0x00ff


	//----- nvinfo : EIATTR_NUM_BARRIERS
	.align		4
        /*0060*/ 	.byte	0x02, 0x4c
        /*0062*/ 	.byte	0x01
	.zero		1


	//----- nvinfo : EIATTR_MERCURY_ISA_VERSION
	.align		4
        /*0064*/ 	.byte	0x03, 0x5f
        /*0066*/ 	.short	0x0101


	//----- nvinfo : EIATTR_VRC_CTA_INIT_COUNT
	.align		4
        /*0068*/ 	.byte	0x02, 0x4a
	.zero		1
	.zero		1


	//----- nvinfo : EIATTR_EXIT_INSTR_OFFSETS
	.align		4
        /*006c*/ 	.byte	0x04, 0x1c
        /*006e*/ 	.short	(.L_19 - .L_18)


	//   ....[0]....
.L_18:
        /*0070*/ 	.word	0x000003f0


	//   ....[1]....
        /*0074*/ 	.word	0x00000a40


	//----- nvinfo : EIATTR_CRS_STACK_SIZE
	.align		4
.L_19:
        /*0078*/ 	.byte	0x04, 0x1e
        /*007a*/ 	.short	(.L_21 - .L_20)
.L_20:
        /*007c*/ 	.word	0x00000000


	//----- nvinfo : EIATTR_CBANK_PARAM_SIZE
	.align		4
.L_21:
        /*0080*/ 	.byte	0x03, 0x19
        /*0082*/ 	.short	0x0020


	//----- nvinfo : EIATTR_PARAM_CBANK
	.align		4
        /*0084*/ 	.byte	0x04, 0x0a
        /*0086*/ 	.short	(.L_23 - .L_22)
	.align		4
.L_22:
        /*0088*/ 	.word	index@(.nv.constant0._Z22histogram_range_kernelPKcPjmii)
        /*008c*/ 	.short	0x0380
        /*008e*/ 	.short	0x0020


	//----- nvinfo : EIATTR_SW_WAR
	.align		4
.L_23:
        /*0090*/ 	.byte	0x04, 0x36
        /*0092*/ 	.short	(.L_25 - .L_24)
.L_24:
        /*0094*/ 	.word	0x00000008
.L_25:


//--------------------- .nv.callgraph             --------------------------
	.section	.nv.callgraph,"",@"SHT_CUDA_CALLGRAPH"
	.align	4
	.sectionentsize	8
	.align		4
        /*0000*/ 	.word	0x00000000
	.align		4
        /*0004*/ 	.word	0xffffffff
	.align		4
        /*0008*/ 	.word	0x00000000
	.align		4
        /*000c*/ 	.word	0xfffffffe
	.align		4
        /*0010*/ 	.word	0x00000000
	.align		4
        /*0014*/ 	.word	0xfffffffd
	.align		4
        /*0018*/ 	.word	0x00000000
	.align		4
        /*001c*/ 	.word	0xfffffffc


//--------------------- .text._Z22histogram_range_kernelPKcPjmii --------------------------
	.section	.text._Z22histogram_range_kernelPKcPjmii,"ax",@progbits
	.align	128
        .global         _Z22histogram_range_kernelPKcPjmii
        .type           _Z22histogram_range_kernelPKcPjmii,@function
        .size           _Z22histogram_range_kernelPKcPjmii,(.L_x_17 - _Z22histogram_range_kernelPKcPjmii)
        .other          _Z22histogram_range_kernelPKcPjmii,@"STO_CUDA_ENTRY STV_DEFAULT"
_Z22histogram_range_kernelPKcPjmii:
.text._Z22histogram_range_kernelPKcPjmii:
[----:B------:R-:W-:Y:S01]  /*0000*/  LDC R1, c[0x0][0x37c] ;  /* 0x0000df00ff017b82 */ /* 0x000fe20000000800 */
[----:B------:R-:W0:Y:S01]  /*0010*/  S2R R0, SR_TID.X ;  /* 0x0000000000007919 */ /* 0x000e220000002100 */
[----:B------:R-:W1:Y:S01]  /*0020*/  LDCU UR9, c[0x0][0x360] ;  /* 0x00006c00ff0977ac */ /* 0x000e620008000800 */
[----:B------:R-:W-:Y:S01]  /*0030*/  BSSY.RECONVERGENT B0, `(.L_x_0) ;  /* 0x0000011000007945 */ /* 0x000fe20003800200 */
[----:B------:R-:W2:Y:S01]  /*0040*/  S2R R7, SR_CTAID.X ;  /* 0x0000000000077919 */ /* 0x000ea20000002500 */
[----:B------:R-:W3:Y:S01]  /*0050*/  LDCU UR4, c[0x0][0x39c] ;  /* 0x00007380ff0477ac */ /* 0x000ee20008000800 */
[----:B-1----:R-:W-:Y:S01]  /*0060*/  USHF.R.U32.HI UR5, URZ, 0x5, UR9 ;  /* 0x00000005ff057899 */ /* 0x002fe20008011609 */
[----:B---3--:R-:W-:-:S05]  /*0070*/  IMAD.U32 R11, RZ, RZ, UR4 ;  /* 0x00000004ff0b7e24 */ /* 0x008fca000f8e00ff */
[----:B------:R-:W-:-:S05]  /*0080*/  IMAD R3, R11, UR5, RZ ;  /* 0x000000050b037c24 */ /* 0x000fca000f8e02ff */
[----:B0-----:R-:W-:-:S13]  /*0090*/  ISETP.GE.AND P0, PT, R0, R3, PT ;  /* 0x000000030000720c */ /* 0x001fda0003f06270 */
[----:B--2---:R-:W-:Y:S05]  /*00a0*/  @P0 BRA `(.L_x_1) ;  /* 0x0000000000240947 */ /* 0x004fea0003800000 */
[----:B------:R-:W0:Y:S01]  /*00b0*/  S2R R5, SR_CgaCtaId ;  /* 0x0000000000057919 */ /* 0x000e220000008800 */
[----:B------:R-:W-:Y:S01]  /*00c0*/  MOV R4, 0x400 ;  /* 0x0000040000047802 */ /* 0x000fe20000000f00 */
[----:B------:R-:W-:-:S03]  /*00d0*/  IMAD.MOV.U32 R2, RZ, RZ, R0 ;  /* 0x000000ffff027224 */ /* 0x000fc600078e0000 */
[----:B0-----:R-:W-:-:S07]  /*00e0*/  LEA R5, R5, R4, 0x18 ;  /* 0x0000000405057211 */ /* 0x001fce00078ec0ff */
.L_x_2:
[C---:B------:R-:W-:Y:S02]  /*00f0*/  IMAD R4, R2.reuse, 0x4, R5 ;  /* 0x0000000402047824 */ /* 0x040fe400078e0205 */
[----:B------:R-:W-:-:S03]  /*0100*/  VIADD R2, R2, UR9 ;  /* 0x0000000902027c36 */ /* 0x000fc60008000000 */
[----:B------:R0:W-:Y:S02]  /*0110*/  STS [R4], RZ ;  /* 0x000000ff04007388 */ /* 0x0001e40000000800 */
[----:B------:R-:W-:-:S13]  /*0120*/  ISETP.GE.AND P0, PT, R2, R3, PT ;  /* 0x000000030200720c */ /* 0x000fda0003f06270 */
[----:B0-----:R-:W-:Y:S05]  /*0130*/  @!P0 BRA `(.L_x_2) ;  /* 0xfffffffc00ec8947 */ /* 0x001fea000383ffff */
.L_x_1:
[----:B------:R-:W-:Y:S05]  /*0140*/  BSYNC.RECONVERGENT B0 ;  /* 0x0000000000007941 */ /* 0x000fea0003800200 */
.L_x_0:
[----:B------:R-:W0:Y:S01]  /*0150*/  LDCU.64 UR6, c[0x0][0x390] ;  /* 0x00007200ff0677ac */ /* 0x000e220008000a00 */
[----:B------:R-:W-:Y:S01]  /*0160*/  MOV R2, R0 ;  /* 0x0000000000027202 */ /* 0x000fe20000000f00 */
[----:B------:R-:W-:Y:S01]  /*0170*/  IMAD.MOV.U32 R3, RZ, RZ, RZ ;  /* 0x000000ffff037224 */ /* 0x000fe200078e00ff */
[----:B------:R-:W-:Y:S01]  /*0180*/  BSSY.RECONVERGENT B0, `(.L_x_3) ;  /* 0x0000024000007945 */ /* 0x000fe20003800200 */
[----:B------:R-:W1:Y:S02]  /*0190*/  LDCU.64 UR10, c[0x0][0x358] ;  /* 0x00006b00ff0a77ac */ /* 0x000e640008000a00 */
[----:B------:R-:W-:Y:S01]  /*01a0*/  IMAD.WIDE.U32 R4, R7, UR9, R2 ;  /* 0x0000000907047c25 */ /* 0x000fe2000f8e0002 */
[----:B------:R-:W2:Y:S01]  /*01b0*/  LDCU.64 UR12, c[0x0][0x380] ;  /* 0x00007000ff0c77ac */ /* 0x000ea20008000a00 */
[----:B------:R-:W3:Y:S01]  /*01c0*/  LDCU.128 UR16, c[0x0][0x390] ;  /* 0x00007200ff1077ac */ /* 0x000ee20008000c00 */
[----:B------:R-:W-:Y:S01]  /*01d0*/  BAR.SYNC.DEFER_BLOCKING 0x0 ;  /* 0x0000000000007b1d */ /* 0x000fe20000010000 */
[----:B0-----:R-:W-:-:S04]  /*01e0*/  ISETP.GE.U32.AND P0, PT, R4, UR6, PT ;  /* 0x0000000604007c0c */ /* 0x001fc8000bf06070 */
[----:B------:R-:W-:-:S13]  /*01f0*/  ISETP.GE.U32.AND.EX P0, PT, R5, UR7, PT, P0 ;  /* 0x0000000705007c0c */ /* 0x000fda000bf06100 */
[----:B-123--:R-:W-:Y:S05]  /*0200*/  @P0 BRA `(.L_x_4) ;  /* 0x00000000006c0947 */ /* 0x00efea0003800000 */
[----:B------:R-:W0:Y:S01]  /*0210*/  S2R R11, SR_CgaCtaId ;  /* 0x00000000000b7919 */ /* 0x000e220000008800 */
[----:B------:R-:W1:Y:S01]  /*0220*/  LDC R2, c[0x0][0x370] ;  /* 0x0000dc00ff027b82 */ /* 0x000e620000000800 */
[----:B------:R-:W-:Y:S01]  /*0230*/  MOV R6, 0x400 ;  /* 0x0000040000067802 */ /* 0x000fe20000000f00 */
[----:B------:R-:W-:Y:S01]  /*0240*/  UMOV UR4, URZ ;  /* 0x000000ff00047c82 */ /* 0x000fe20008000000 */
[----:B------:R-:W-:Y:S01]  /*0250*/  IMAD.MOV.U32 R7, RZ, RZ, R4 ;  /* 0x000000ffff077224 */ /* 0x000fe200078e0004 */
[----:B------:R-:W-:Y:S01]  /*0260*/  SHF.R.U32.HI R8, RZ, 0x5, R0 ;  /* 0x00000005ff087819 */ /* 0x000fe20000011600 */
[----:B------:R-:W-:Y:S02]  /*0270*/  IMAD.MOV.U32 R9, RZ, RZ, R5 ;  /* 0x000000ffff097224 */ /* 0x000fe400078e0005 */
[----:B-1----:R-:W-:Y:S01]  /*0280*/  IMAD.WIDE.U32 R2, R2, UR9, RZ ;  /* 0x0000000902027c25 */ /* 0x002fe2000f8e00ff */
[----:B0-----:R-:W-:-:S03]  /*0290*/  LEA R13, R11, R6, 0x18 ;  /* 0x000000060b0d7211 */ /* 0x001fc600078ec0ff */
[----:B------:R-:W-:-:S07]  /*02a0*/  VIADD R6, R3, UR4 ;  /* 0x0000000403067c36 */ /* 0x000fce0008000000 */
.L_x_7:
[----:B0-----:R-:W-:-:S04]  /*02b0*/  IADD3 R4, P0, PT, R7, UR12, RZ ;  /* 0x0000000c07047c10 */ /* 0x001fc8000ff1e0ff */
[----:B------:R-:W-:-:S05]  /*02c0*/  IADD3.X R5, PT, PT, R9, UR13, RZ, P0, !PT ;  /* 0x0000000d09057c10 */ /* 0x000fca00087fe4ff */
[----:B------:R-:W2:Y:S01]  /*02d0*/  LDG.E.U8.CONSTANT R4, desc[UR10][R4.64] ;  /* 0x0000000a04047981 */ /* 0x000ea2000c1e9100 */
[----:B------:R-:W-:Y:S01]  /*02e0*/  IADD3 R7, P1, PT, R7, R2, RZ ;  /* 0x0000000207077210 */ /* 0x000fe20007f3e0ff */
[----:B------:R-:W-:Y:S01]  /*02f0*/  BSSY.RECONVERGENT B1, `(.L_x_5) ;  /* 0x000000b000017945 */ /* 0x000fe20003800200 */
[----:B------:R-:W-:Y:S02]  /*0300*/  MOV R11, UR19 ;  /* 0x00000013000b7c02 */ /* 0x000fe40008000f00 */
[----:B------:R-:W-:Y:S01]  /*0310*/  ISETP.GE.U32.AND P0, PT, R7, UR16, PT ;  /* 0x0000001007007c0c */ /* 0x000fe2000bf06070 */
[----:B------:R-:W-:-:S05]  /*0320*/  IMAD.X R9, R9, 0x1, R6, P1 ;  /* 0x0000000109097824 */ /* 0x000fca00008e0606 */
[----:B------:R-:W-:Y:S01]  /*0330*/  ISETP.GE.U32.AND.EX P0, PT, R9, UR17, PT, P0 ;  /* 0x0000001109007c0c */ /* 0x000fe2000bf06100 */
[----:B--2---:R-:W-:-:S05]  /*0340*/  VIADD R10, R4, -UR18 ;  /* 0x80000012040a7c36 */ /* 0x004fca0008000000 */
[----:B------:R-:W-:-:S13]  /*0350*/  ISETP.GE.U32.AND P1, PT, R10, R11, PT ;  /* 0x0000000b0a00720c */ /* 0x000fda0003f26070 */
[----:B------:R-:W-:Y:S05]  /*0360*/  @P1 BRA `(.L_x_6) ;  /* 0x00000000000c1947 */ /* 0x000fea0003800000 */
[----:B------:R-:W-:-:S04]  /*0370*/  IMAD R4, R8, R11, R10 ;  /* 0x0000000b08047224 */ /* 0x000fc800078e020a */
[----:B------:R-:W-:-:S05]  /*0380*/  IMAD R4, R4, 0x4, R13 ;  /* 0x0000000404047824 */ /* 0x000fca00078e020d */
[----:B------:R0:W-:Y:S02]  /*0390*/  ATOMS.POPC.INC.32 RZ, [R4+URZ] ;  /* 0x0000000004ff7f8c */ /* 0x0001e4000d8000ff */
.L_x_6:
[----:B------:R-:W-:Y:S05]  /*03a0*/  BSYNC.RECONVERGENT B1 ;  /* 0x0000000000017941 */ /* 0x000fea0003800200 */
.L_x_5:
[----:B------:R-:W-:Y:S05]  /*03b0*/  @!P0 BRA `(.L_x_7) ;  /* 0xfffffffc00bc8947 */ /* 0x000fea000383ffff */
.L_x_4:
[----:B------:R-:W-:Y:S05]  /*03c0*/  BSYNC.RECONVERGENT B0 ;  /* 0x0000000000007941 */ /* 0x000fea0003800200 */
.L_x_3:
[----:B------:R-:W-:Y:S01]  /*03d0*/  BAR.SYNC.DEFER_BLOCKING 0x0 ;  /* 0x0000000000007b1d */ /* 0x000fe20000010000 */
[----:B------:R-:W-:-:S13]  /*03e0*/  ISETP.GE.AND P0, PT, R0, R11, PT ;  /* 0x0000000b0000720c */ /* 0x000fda0003f06270 */
[----:B------:R-:W-:Y:S05]  /*03f0*/  @P0 EXIT ;  /* 0x000000000000094d */ /* 0x000fea0003800000 */
[----:B------:R-:W-:Y:S02]  /*0400*/  ULOP3.LUT UR4, UR5, 0x7, URZ, 0xc0, !UPT ;  /* 0x0000000705047892 */ /* 0x000fe4000f8ec0ff */
[----:B------:R-:W-:Y:S02]  /*0410*/  UIADD3 UR6, UPT, UPT, UR5, -0x1, URZ ;  /* 0xffffffff05067890 */ /* 0x000fe4000fffe0ff */
[----:B------:R-:W-:Y:S02]  /*0420*/  ULOP3.LUT UR7, UR5, 0x38, URZ, 0xc0, !UPT ;  /* 0x0000003805077892 */ /* 0x000fe4000f8ec0ff */
[----:B------:R-:W-:Y:S02]  /*0430*/  ULOP3.LUT UR5, UR5, 0x7fffff8, URZ, 0xc0, !UPT ;  /* 0x07fffff805057892 */ /* 0x000fe4000f8ec0ff */
[----:B------:R-:W-:Y:S02]  /*0440*/  UIADD3 UR4, UPT, UPT, UR4, -0x1, URZ ;  /* 0xffffffff04047890 */ /* 0x000fe4000fffe0ff */
[----:B------:R-:W-:-:S02]  /*0450*/  ULOP3.LUT UR8, UR9, 0x60, URZ, 0xc0, !UPT ;  /* 0x0000006009087892 */ /* 0x000fc4000f8ec0ff */
[----:B------:R-:W-:Y:S02]  /*0460*/  UIADD3 UR5, UPT, UPT, -UR5, URZ, URZ ;  /* 0x000000ff05057290 */ /* 0x000fe4000fffe1ff */
[----:B------:R-:W-:Y:S02]  /*0470*/  UISETP.GE.U32.AND UP1, UPT, UR6, 0x7, UPT ;  /* 0x000000070600788c */ /* 0x000fe4000bf26070 */
[----:B------:R-:W-:-:S11]  /*0480*/  UISETP.GE.U32.AND UP0, UPT, UR4, 0x3, UPT ;  /* 0x000000030400788c */ /* 0x000fd6000bf06070 */
.L_x_15:
[----:B------:R-:W-:Y:S01]  /*0490*/  UISETP.GE.U32.AND UP2, UPT, UR9, 0x20, UPT ;  /* 0x000000200900788c */ /* 0x000fe2000bf46070 */
[----:B-1----:R-:W-:-:S08]  /*04a0*/  IMAD.MOV.U32 R2, RZ, RZ, RZ ;  /* 0x000000ffff027224 */ /* 0x002fd000078e00ff */
[----:B------:R-:W-:Y:S05]  /*04b0*/  BRA.U !UP2, `(.L_x_8) ;  /* 0x000000050a347547 */ /* 0x000fea000b800000 */
[----:B------:R-:W-:Y:S01]  /*04c0*/  CS2R R2, SRZ ;  /* 0x0000000000027805 */ /* 0x000fe2000001ff00 */
[----:B------:R-:W-:Y:S06]  /*04d0*/  BRA.U !UP1, `(.L_x_9) ;  /* 0x00000001097c7547 */ /* 0x000fec000b800000 */
[----:B------:R-:W1:Y:S01]  /*04e0*/  S2UR UR6, SR_CgaCtaId ;  /* 0x00000000000679c3 */ /* 0x000e620000008800 */
[----:B------:R-:W-:Y:S01]  /*04f0*/  UMOV UR4, 0x400 ;  /* 0x0000040000047882 */ /* 0x000fe20000000000 */
[----:B------:R-:W-:Y:S02]  /*0500*/  HFMA2 R2, -RZ, RZ, 0, 0 ;  /* 0x00000000ff027431 */ /* 0x000fe400000001ff */
[----:B0-----:R-:W-:-:S04]  /*0510*/  IMAD.U32 R4, RZ, RZ, UR5 ;  /* 0x00000005ff047e24 */ /* 0x001fc8000f8e00ff */
[----:B------:R-:W0:Y:S01]  /*0520*/  LDC R14, c[0x0][0x39c] ;  /* 0x0000e700ff0e7b82 */ /* 0x000e220000000800 */
[----:B-1----:R-:W-:-:S06]  /*0530*/  ULEA UR4, UR6, UR4, 0x18 ;  /* 0x0000000406047291 */ /* 0x002fcc000f8ec0ff */
[----:B------:R-:W-:-:S07]  /*0540*/  LEA R3, R0, UR4, 0x2 ;  /* 0x0000000400037c11 */ /* 0x000fce000f8e10ff */
.L_x_10:
[----:B0-----:R-:W-:Y:S01]  /*0550*/  IMAD R6, R14, 0x4, R3 ;  /* 0x000000040e067824 */ /* 0x001fe200078e0203 */
[----:B------:R0:W-:Y:S01]  /*0560*/  LDS R5, [R3] ;  /* 0x0000000003057984 */ /* 0x0001e20000000800 */
[----:B------:R-:W-:Y:S02]  /*0570*/  IADD3 R4, PT, PT, R4, 0x8, RZ ;  /* 0x0000000804047810 */ /* 0x000fe40007ffe0ff */
[----:B------:R-:W-:Y:S02]  /*0580*/  IMAD R7, R14, 0x4, R6 ;  /* 0x000000040e077824 */ /* 0x000fe400078e0206 */
[----:B------:R-:W1:Y:S01]  /*0590*/  LDS R6, [R6] ;  /* 0x0000000006067984 */ /* 0x000e620000000800 */
[----:B------:R-:W-:Y:S01]  /*05a0*/  ISETP.NE.AND P0, PT, R4, RZ, PT ;  /* 0x000000ff0400720c */ /* 0x000fe20003f05270 */
[C---:B------:R-:W-:Y:S02]  /*05b0*/  IMAD R9, R14.reuse, 0x4, R7 ;  /* 0x000000040e097824 */ /* 0x040fe400078e0207 */
[----:B------:R-:W-:Y:S01]  /*05c0*/  LDS R8, [R7] ;  /* 0x0000000007087984 */ /* 0x000fe20000000800 */
[----:B0-----:R-:W-:-:S02]  /*05d0*/  IMAD R3, R14, 0x20, R3 ;  /* 0x000000200e037824 */ /* 0x001fc400078e0203 */
[C---:B------:R-:W-:Y:S02]  /*05e0*/  LEA R10, R14.reuse, R9, 0x2 ;  /* 0x000000090e0a7211 */ /* 0x040fe400078e10ff */
[----:B------:R-:W0:Y:S03]  /*05f0*/  LDS R9, [R9] ;  /* 0x0000000009097984 */ /* 0x000e260000000800 */
[C---:B------:R-:W-:Y:S02]  /*0600*/  IMAD R11, R14.reuse, 0x4, R10 ;  /* 0x000000040e0b7824 */ /* 0x040fe400078e020a */
[----:B------:R-:W-:Y:S02]  /*0610*/  LDS R10, [R10] ;  /* 0x000000000a0a7984 */ /* 0x000fe40000000800 */
[C---:B------:R-:W-:Y:S02]  /*0620*/  IMAD R12, R14.reuse, 0x4, R11 ;  /* 0x000000040e0c7824 */ /* 0x040fe400078e020b */
[----:B------:R-:W2:Y:S02]  /*0630*/  LDS R11, [R11] ;  /* 0x000000000b0b7984 */ /* 0x000ea40000000800 */
[----:B------:R-:W-:-:S02]  /*0640*/  IMAD R13, R14, 0x4, R12 ;  /* 0x000000040e0d7824 */ /* 0x000fc400078e020c */
[----:B------:R-:W-:Y:S04]  /*0650*/  LDS R12, [R12] ;  /* 0x000000000c0c7984 */ /* 0x000fe80000000800 */
[----:B------:R-:W3:Y:S01]  /*0660*/  LDS R13, [R13] ;  /* 0x000000000d0d7984 */ /* 0x000ee20000000800 */
[----:B-1----:R-:W-:-:S04]  /*0670*/  IADD3 R5, PT, PT, R6, R5, R2 ;  /* 0x0000000506057210 */ /* 0x002fc80007ffe002 */
[----:B0-----:R-:W-:-:S04]  /*0680*/  IADD3 R5, PT, PT, R9, R8, R5 ;  /* 0x0000000809057210 */ /* 0x001fc80007ffe005 */
[----:B--2---:R-:W-:-:S04]  /*0690*/  IADD3 R5, PT, PT, R11, R10, R5 ;  /* 0x0000000a0b057210 */ /* 0x004fc80007ffe005 */
[----:B---3--:R-:W-:Y:S01]  /*06a0*/  IADD3 R2, PT, PT, R13, R12, R5 ;  /* 0x0000000c0d027210 */ /* 0x008fe20007ffe005 */
[----:B------:R-:W-:Y:S06]  /*06b0*/  @P0 BRA `(.L_x_10) ;  /* 0xfffffffc00a40947 */ /* 0x000fec000383ffff */
[----:B------:R-:W-:-:S07]  /*06c0*/  IMAD.U32 R3, RZ, RZ, UR7 ;  /* 0x00000007ff037e24 */ /* 0x000fce000f8e00ff */
.L_x_9:
[----:B------:R-:W-:-:S09]  /*06d0*/  ULOP3.LUT UP2, URZ, UR9, 0xe0, URZ, 0xc0, !UPT ;  /* 0x000000e009ff7892 */ /* 0x000fd2000f84c0ff */
[----:B------:R-:W-:Y:S05]  /*06e0*/  BRA.U !UP2, `(.L_x_8) ;  /* 0x000000010aa87547 */ /* 0x000fea000b800000 */
[----:B------:R-:W-:Y:S01]  /*06f0*/  UISETP.NE.AND UP2, UPT, UR8, URZ, UPT ;  /* 0x000000ff0800728c */ /* 0x000fe2000bf45270 */
[----:B------:R-:W-:Y:S10]  /*0700*/  BRA.U !UP0, `(.L_x_11) ;  /* 0x0000000108407547 */ /* 0x000ff4000b800000 */
[----:B------:R-:W1:Y:S01]  /*0710*/  S2UR UR6, SR_CgaCtaId ;  /* 0x00000000000679c3 */ /* 0x000e620000008800 */
[----:B------:R-:W-:-:S07]  /*0720*/  UMOV UR4, 0x400 ;  /* 0x0000040000047882 */ /* 0x000fce0000000000 */
[----:B------:R-:W0:Y:S01]  /*0730*/  LDC R9, c[0x0][0x39c] ;  /* 0x0000e700ff097b82 */ /* 0x000e220000000800 */
[----:B-1----:R-:W-:Y:S01]  /*0740*/  ULEA UR4, UR6, UR4, 0x18 ;  /* 0x0000000406047291 */ /* 0x002fe2000f8ec0ff */
[C---:B0-----:R-:W-:Y:S02]  /*0750*/  IMAD R4, R3.reuse, R9, R0 ;  /* 0x0000000903047224 */ /* 0x041fe400078e0200 */
[----:B------:R-:W-:-:S03]  /*0760*/  VIADD R3, R3, 0x4 ;  /* 0x0000000403037836 */ /* 0x000fc60000000000 */
[----:B------:R-:W-:-:S05]  /*0770*/  LEA R4, R4, UR4, 0x2 ;  /* 0x0000000404047c11 */ /* 0x000fca000f8e10ff */
[C---:B------:R-:W-:Y:S01]  /*0780*/  IMAD R6, R9.reuse, 0x4, R4 ;  /* 0x0000000409067824 */ /* 0x040fe200078e0204 */
[----:B------:R-:W-:Y:S04]  /*0790*/  LDS R5, [R4] ;  /* 0x0000000004057984 */ /* 0x000fe80000000800 */
[C---:B------:R-:W-:Y:S02]  /*07a0*/  LEA R7, R9.reuse, R6, 0x2 ;  /* 0x0000000609077211 */ /* 0x040fe400078e10ff */
[----:B------:R-:W0:Y:S03]  /*07b0*/  LDS R6, [R6] ;  /* 0x0000000006067984 */ /* 0x000e260000000800 */
[----:B------:R-:W-:-:S02]  /*07c0*/  IMAD R8, R9, 0x4, R7 ;  /* 0x0000000409087824 */ /* 0x000fc400078e0207 */
[----:B------:R-:W-:Y:S04]  /*07d0*/  LDS R7, [R7] ;  /* 0x0000000007077984 */ /* 0x000fe80000000800 */
[----:B------:R-:W1:Y:S01]  /*07e0*/  LDS R8, [R8] ;  /* 0x0000000008087984 */ /* 0x000e620000000800 */
[----:B0-----:R-:W-:-:S04]  /*07f0*/  IADD3 R2, PT, PT, R6, R5, R2 ;  /* 0x0000000506027210 */ /* 0x001fc80007ffe002 */
[----:B-1----:R-:W-:-:S07]  /*0800*/  IADD3 R2, PT, PT, R8, R7, R2 ;  /* 0x0000000708027210 */ /* 0x002fce0007ffe002 */
.L_x_11:
[----:B------:R-:W-:Y:S05]  /*0810*/  BRA.U !UP2, `(.L_x_8) ;  /* 0x000000010a5c7547 */ /* 0x000fea000b800000 */
[----:B------:R-:W-:Y:S02]  /*0820*/  UISETP.NE.AND UP2, UPT, UR8, 0x20, UPT ;  /* 0x000000200800788c */ /* 0x000fe4000bf45270 */
[----:B------:R-:W-:-:S07]  /*0830*/  ULOP3.LUT UP3, URZ, UR9, 0x20, URZ, 0xc0, !UPT ;  /* 0x0000002009ff7892 */ /* 0x000fce000f86c0ff */
[----:B------:R-:W-:Y:S05]  /*0840*/  BRA.U !UP2, `(.L_x_12) ;  /* 0x000000010a2c7547 */ /* 0x000fea000b800000 */
[----:B------:R-:W1:Y:S01]  /*0850*/  S2UR UR6, SR_CgaCtaId ;  /* 0x00000000000679c3 */ /* 0x000e620000008800 */
[----:B------:R-:W-:-:S07]  /*0860*/  UMOV UR4, 0x400 ;  /* 0x0000040000047882 */ /* 0x000fce0000000000 */
[----:B0-----:R-:W0:Y:S01]  /*0870*/  LDC R4, c[0x0][0x39c] ;  /* 0x0000e700ff047b82 */ /* 0x001e220000000800 */
[----:B-1----:R-:W-:Y:S01]  /*0880*/  ULEA UR4, UR6, UR4, 0x18 ;  /* 0x0000000406047291 */ /* 0x002fe2000f8ec0ff */
[C---:B0-----:R-:W-:Y:S01]  /*0890*/  IMAD R5, R3.reuse, R4, R0 ;  /* 0x0000000403057224 */ /* 0x041fe200078e0200 */
[----:B------:R-:W-:-:S04]  /*08a0*/  IADD3 R3, PT, PT, R3, 0x2, RZ ;  /* 0x0000000203037810 */ /* 0x000fc80007ffe0ff */
[----:B------:R-:W-:-:S05]  /*08b0*/  LEA R5, R5, UR4, 0x2 ;  /* 0x0000000405057c11 */ /* 0x000fca000f8e10ff */
[----:B------:R-:W-:Y:S02]  /*08c0*/  IMAD R4, R4, 0x4, R5 ;  /* 0x0000000404047824 */ /* 0x000fe400078e0205 */
[----:B------:R-:W-:Y:S04]  /*08d0*/  LDS R5, [R5] ;  /* 0x0000000005057984 */ /* 0x000fe80000000800 */
[----:B------:R-:W0:Y:S02]  /*08e0*/  LDS R4, [R4] ;  /* 0x0000000004047984 */ /* 0x000e240000000800 */
[----:B0-----:R-:W-:-:S07]  /*08f0*/  IADD3 R2, PT, PT, R4, R5, R2 ;  /* 0x0000000504027210 */ /* 0x001fce0007ffe002 */
.L_x_12:
[----:B------:R-:W-:Y:S05]  /*0900*/  BRA.U !UP3, `(.L_x_8) ;  /* 0x000000010b207547 */ /* 0x000fea000b800000 */
[----:B------:R-:W1:Y:S01]  /*0910*/  S2UR UR6, SR_CgaCtaId ;  /* 0x00000000000679c3 */ /* 0x000e620000008800 */
[----:B------:R-:W2:Y:S01]  /*0920*/  LDCU UR12, c[0x0][0x39c] ;  /* 0x00007380ff0c77ac */ /* 0x000ea20008000800 */
[----:B------:R-:W-:Y:S01]  /*0930*/  UMOV UR4, 0x400 ;  /* 0x0000040000047882 */ /* 0x000fe20000000000 */
[----:B--2---:R-:W-:Y:S01]  /*0940*/  IMAD R3, R3, UR12, R0 ;  /* 0x0000000c03037c24 */ /* 0x004fe2000f8e0200 */
[----:B-1----:R-:W-:-:S06]  /*0950*/  ULEA UR4, UR6, UR4, 0x18 ;  /* 0x0000000406047291 */ /* 0x002fcc000f8ec0ff */
[----:B------:R-:W-:-:S06]  /*0960*/  LEA R3, R3, UR4, 0x2 ;  /* 0x0000000403037c11 */ /* 0x000fcc000f8e10ff */
[----:B------:R-:W1:Y:S02]  /*0970*/  LDS R3, [R3] ;  /* 0x0000000003037984 */ /* 0x000e640000000800 */
[----:B-1----:R-:W-:-:S07]  /*0980*/  IMAD.IADD R2, R2, 0x1, R3 ;  /* 0x0000000102027824 */ /* 0x002fce00078e0203 */
.L_x_8:
[----:B------:R-:W-:Y:S01]  /*0990*/  ISETP.NE.AND P0, PT, R2, RZ, PT ;  /* 0x000000ff0200720c */ /* 0x000fe20003f05270 */
[----:B------:R-:W-:-:S12]  /*09a0*/  BSSY.RECONVERGENT B0, `(.L_x_13) ;  /* 0x0000005000007945 */ /* 0x000fd80003800200 */
[----:B------:R-:W-:Y:S05]  /*09b0*/  @!P0 BRA `(.L_x_14) ;  /* 0x00000000000c8947 */ /* 0x000fea0003800000 */
[----:B0-----:R-:W0:Y:S02]  /*09c0*/  LDC.64 R4, c[0x0][0x388] ;  /* 0x0000e200ff047b82 */ /* 0x001e240000000a00 */
[----:B0-----:R-:W-:-:S05]  /*09d0*/  IMAD.WIDE R4, R0, 0x4, R4 ;  /* 0x0000000400047825 */ /* 0x001fca00078e0204 */
[----:B------:R1:W-:Y:S02]  /*09e0*/  REDG.E.ADD.STRONG.GPU desc[UR10][R4.64], R2 ;  /* 0x000000020400798e */ /* 0x0003e4000c12e10a */
.L_x_14:
[----:B------:R-:W-:Y:S05]  /*09f0*/  BSYNC.RECONVERGENT B0 ;  /* 0x0000000000007941 */ /* 0x000fea0003800200 */
.L_x_13:
[----:B------:R-:W2:Y:S01]  /*0a00*/  LDCU UR4, c[0x0][0x39c] ;  /* 0x00007380ff0477ac */ /* 0x000ea20008000800 */
[----:B------:R-:W-:-:S05]  /*0a10*/  VIADD R0, R0, UR9 ;  /* 0x0000000900007c36 */ /* 0x000fca0008000000 */
[----:B--2---:R-:W-:-:S13]  /*0a20*/  ISETP.GE.AND P0, PT, R0, UR4, PT ;  /* 0x0000000400007c0c */ /* 0x004fda000bf06270 */
[----:B------:R-:W-:Y:S05]  /*0a30*/  @!P0 BRA `(.L_x_15) ;  /* 0xfffffff800948947 */ /* 0x000fea000383ffff */
[----:B------:R-:W-:Y:S05]  /*0a40*/  EXIT ;  /* 0x000000000000794d */ /* 0x000fea0003800000 */
.L_x_16:
[----:B------:R-:W-:-:S00]  /*0a50*/  BRA `(.L_x_16) ;  /* 0xfffffffc00fc7947 */ /* 0x000fc0000383ffff */
[----:B------:R-:W-:-:S00]  /*0a60*/  NOP ;  /* 0x0000000000007918 */ /* 0x000fc00000000000 */
        /* <DEDUP_REMOVED lines=9> */
.L_x_17:


//--------------------- .nv.shared._Z22histogram_range_kernelPKcPjmii --------------------------
	.section	.nv.shared._Z22histogram_range_kernelPKcPjmii,"aw",@nobits
	.sectionflags	@""
	.align	16
	.zero		1024


//--------------------- .nv.shared.reserved.0     --------------------------
	.section	.nv.shared.reserved.0,"aw",@nobits
	.weak		__nv_reservedSMEM_offset_0_alias
	.size		__nv_reservedSMEM_offset_0_alias, 0, 64
	.other		__nv_reservedSMEM_offset_0_alias,@"STO_CUDA_RESERVED_SHARED STV_DEFAULT"
__nv_reservedSMEM_offset_0_alias:
	.zero		0
	.zero		64


//--------------------- .nv.constant0._Z22histogram_range_kernelPKcPjmii --------------------------
	.section	.nv.constant0._Z22histogram_range_kernelPKcPjmii,"a",@progbits
	.sectionflags	@""
	.align	4
.nv.constant0._Z22histogram_range_kernelPKcPjmii:
	.zero		928


//--------------------- SYMBOLS --------------------------

	.type		.nv.reservedSmem.offset0,@object
	.size		.nv.reservedSmem.offset0,0x4
	.type		.nv.reservedSmem.cap,@object
	.size		.nv.reservedSmem.cap,0x4
